	.headerflags	@"EF_CUDA_TEXMODE_UNIFIED EF_CUDA_64BIT_ADDRESS EF_CUDA_ACCELERATORS EF_CUDA_SM90 EF_CUDA_VIRTUAL_SM(EF_CUDA_SM90)"
	.elftype	@"ET_EXEC"


//--------------------- .nv.info                  --------------------------
	.section	.nv.info,"",@"SHT_CUDA_INFO"
	.align	4


	//----- nvinfo : EIATTR_REGCOUNT
	.align		4
        /*0000*/ 	.byte	0x04, 0x2f
        /*0002*/ 	.short	(.L_3 - .L_2)
	.align		4
.L_2:
        /*0004*/ 	.word	index@(triton_poi_fused__native_batch_norm_legit_no_training_hardtanh_0)
        /*0008*/ 	.word	0x00000016


	//----- nvinfo : EIATTR_MIN_STACK_SIZE
	.align		4
.L_3:
        /*000c*/ 	.byte	0x04, 0x12
        /*000e*/ 	.short	(.L_5 - .L_4)
	.align		4
.L_4:
        /*0010*/ 	.word	index@(triton_poi_fused__native_batch_norm_legit_no_training_hardtanh_0)
        /*0014*/ 	.word	0x00000000


	//----- nvinfo : EIATTR_FRAME_SIZE
	.align		4
.L_5:
        /*0018*/ 	.byte	0x04, 0x11
        /*001a*/ 	.short	(.L_7 - .L_6)
	.align		4
.L_6:
        /*001c*/ 	.word	index@(triton_poi_fused__native_batch_norm_legit_no_training_hardtanh_0)
        /*0020*/ 	.word	0x00000000


	//----- nvinfo : EIATTR_MIN_STACK_SIZE
	.align		4
.L_7:
        /*0024*/ 	.byte	0x04, 0x12
        /*0026*/ 	.short	(.L_9 - .L_8)
	.align		4
.L_8:
        /*0028*/ 	.word	index@(triton_poi_fused__native_batch_norm_legit_no_training_hardtanh_0)
        /*002c*/ 	.word	0x00000000
.L_9:


//--------------------- .nv.info.triton_poi_fused__native_batch_norm_legit_no_training_hardtanh_0 --------------------------
	.section	.nv.info.triton_poi_fused__native_batch_norm_legit_no_training_hardtanh_0,"",@"SHT_CUDA_INFO"
	.sectionflags	@""
	.align	4


	//----- nvinfo : EIATTR_CUDA_API_VERSION
	.align		4
        /*0000*/ 	.byte	0x04, 0x37
        /*0002*/ 	.short	(.L_11 - .L_10)
.L_10:
        /*0004*/ 	.word	0x0000007c


	//----- nvinfo : EIATTR_KPARAM_INFO
	.align		4
.L_11:
        /*0008*/ 	.byte	0x04, 0x17
        /*000a*/ 	.short	(.L_13 - .L_12)
.L_12:
        /*000c*/ 	.word	0x00000000
        /*0010*/ 	.short	0x0006
        /*0012*/ 	.short	0x0030
        /*0014*/ 	.byte	0x00, 0xf0, 0x11, 0x00


	//----- nvinfo : EIATTR_KPARAM_INFO
	.align		4
.L_13:
        /*0018*/ 	.byte	0x04, 0x17
        /*001a*/ 	.short	(.L_15 - .L_14)
.L_14:
        /*001c*/ 	.word	0x00000000
        /*0020*/ 	.short	0x0005
        /*0022*/ 	.short	0x0028
        /*0024*/ 	.byte	0x00, 0xf4, 0x21, 0x00


	//----- nvinfo : EIATTR_KPARAM_INFO
	.align		4
.L_15:
        /*0028*/ 	.byte	0x04, 0x17
        /*002a*/ 	.short	(.L_17 - .L_16)
.L_16:
        /*002c*/ 	.word	0x00000000
        /*0030*/ 	.short	0x0004
        /*0032*/ 	.short	0x0020
        /*0034*/ 	.byte	0x00, 0xf4, 0x21, 0x00


	//----- nvinfo : EIATTR_KPARAM_INFO
	.align		4
.L_17:
        /*0038*/ 	.byte	0x04, 0x17
        /*003a*/ 	.short	(.L_19 - .L_18)
.L_18:
        /*003c*/ 	.word	0x00000000
        /*0040*/ 	.short	0x0003
        /*0042*/ 	.short	0x0018
        /*0044*/ 	.byte	0x00, 0xf4, 0x21, 0x00


	//----- nvinfo : EIATTR_KPARAM_INFO
	.align		4
.L_19:
        /*0048*/ 	.byte	0x04, 0x17
        /*004a*/ 	.short	(.L_21 - .L_20)
.L_20:
        /*004c*/ 	.word	0x00000000
        /*0050*/ 	.short	0x0002
        /*0052*/ 	.short	0x0010
        /*0054*/ 	.byte	0x00, 0xf4, 0x21, 0x00


	//----- nvinfo : EIATTR_KPARAM_INFO
	.align		4
.L_21:
        /*0058*/ 	.byte	0x04, 0x17
        /*005a*/ 	.short	(.L_23 - .L_22)
.L_22:
        /*005c*/ 	.word	0x00000000
        /*0060*/ 	.short	0x0001
        /*0062*/ 	.short	0x0008
        /*0064*/ 	.byte	0x00, 0xf4, 0x21, 0x00


	//----- nvinfo : EIATTR_KPARAM_INFO
	.align		4
.L_23:
        /*0068*/ 	.byte	0x04, 0x17
        /*006a*/ 	.short	(.L_25 - .L_24)
.L_24:
        /*006c*/ 	.word	0x00000000
        /*0070*/ 	.short	0x0000
        /*0072*/ 	.short	0x0000
        /*0074*/ 	.byte	0x00, 0xf4, 0x21, 0x00


	//----- nvinfo : EIATTR_SPARSE_MMA_MASK
	.align		4
.L_25:
        /*0078*/ 	.byte	0x03, 0x50
        /*007a*/ 	.short	0x0000


	//----- nvinfo : EIATTR_MAXREG_COUNT
	.align		4
        /*007c*/ 	.byte	0x03, 0x1b
        /*007e*/ 	.short	0x00ff


	//----- nvinfo : EIATTR_EXIT_INSTR_OFFSETS
	.align		4
        /*0080*/ 	.byte	0x04, 0x1c
        /*0082*/ 	.short	(.L_27 - .L_26)


	//   ....[0]....
.L_26:
        /*0084*/ 	.word	0x000004e0


	//   ....[1]....
        /*0088*/ 	.word	0x00000500


	//----- nvinfo : EIATTR_REQNTID
	.align		4
.L_27:
        /*008c*/ 	.byte	0x04, 0x10
        /*008e*/ 	.short	(.L_29 - .L_28)
.L_28:
        /*0090*/ 	.word	0x00000080
        /*0094*/ 	.word	0x00000001
        /*0098*/ 	.word	0x00000001


	//----- nvinfo : EIATTR_CBANK_PARAM_SIZE
	.align		4
.L_29:
        /*009c*/ 	.byte	0x03, 0x19
        /*009e*/ 	.short	0x0034


	//----- nvinfo : EIATTR_PARAM_CBANK
	.align		4
        /*00a0*/ 	.byte	0x04, 0x0a
        /*00a2*/ 	.short	(.L_31 - .L_30)
	.align		4
.L_30:
        /*00a4*/ 	.word	index@(.nv.constant0.triton_poi_fused__native_batch_norm_legit_no_training_hardtanh_0)
        /*00a8*/ 	.short	0x0210
        /*00aa*/ 	.short	0x0034


	//----- nvinfo : EIATTR_SW_WAR
	.align		4
.L_31:
        /*00ac*/ 	.byte	0x04, 0x36
        /*00ae*/ 	.short	(.L_33 - .L_32)
.L_32:
        /*00b0*/ 	.word	0x00000008
.L_33:


//--------------------- .nv.callgraph             --------------------------
	.section	.nv.callgraph,"",@"SHT_CUDA_CALLGRAPH"
	.align	4
	.sectionentsize	8
	.align		4
        /*0000*/ 	.word	0x00000000
	.align		4
        /*0004*/ 	.word	0xffffffff
	.align		4
        /*0008*/ 	.word	0x00000000
	.align		4
        /*000c*/ 	.word	0xfffffffe
	.align		4
        /*0010*/ 	.word	0x00000000
	.align		4
        /*0014*/ 	.word	0xfffffffd
	.align		4
        /*0018*/ 	.word	0x00000000
	.align		4
        /*001c*/ 	.word	0xfffffffc


//--------------------- .nv.constant4             --------------------------
	.section	.nv.constant4,"a",@progbits
	.align	8
	.align		8
.nv.constant4:
        /*0000*/ 	.dword	_$_str
	.align		8
        /*0008*/ 	.dword	_$_str_$_2


//--------------------- .text.triton_poi_fused__native_batch_norm_legit_no_training_hardtanh_0 --------------------------
	.section	.text.triton_poi_fused__native_batch_norm_legit_no_training_hardtanh_0,"ax",@progbits
	.align	128
        .global         triton_poi_fused__native_batch_norm_legit_no_training_hardtanh_0
        .type           triton_poi_fused__native_batch_norm_legit_no_training_hardtanh_0,@function
        .size           triton_poi_fused__native_batch_norm_legit_no_training_hardtanh_0,(.L_x_1 - triton_poi_fused__native_batch_norm_legit_no_training_hardtanh_0)
        .other          triton_poi_fused__native_batch_norm_legit_no_training_hardtanh_0,@"STO_CUDA_ENTRY STV_DEFAULT"
triton_poi_fused__native_batch_norm_legit_no_training_hardtanh_0:
.text.triton_poi_fused__native_batch_norm_legit_no_training_hardtanh_0:
[----:B------:R-:W0:Y:S01]  /*0000*/  LDC R1, c[0x0][0x28] ;  /* 0x00000a00ff017b82 */ /* 0x000e220000000800 */
[----:B------:R-:W1:Y:S07]  /*0010*/  S2R R0, SR_TID.X ;  /* 0x0000000000007919 */ /* 0x000e6e0000002100 */
[----:B------:R-:W2:Y:S01]  /*0020*/  LDC.64 R8, c[0x0][0x220] ;  /* 0x00008800ff087b82 */ /* 0x000ea20000000a00 */
[----:B------:R-:W-:Y:S01]  /*0030*/  ULDC.64 UR4, c[0x0][0x208] ;  /* 0x0000820000047ab9 */ /* 0x000fe20000000a00 */
[----:B------:R-:W3:Y:S06]  /*0040*/  S2R R5, SR_CTAID.X ;  /* 0x0000000000057919 */ /* 0x000eec0000002500 */
[----:B------:R-:W4:Y:S08]  /*0050*/  LDC.64 R14, c[0x0][0x218] ;  /* 0x00008600ff0e7b82 */ /* 0x000f300000000a00 */
[----:B------:R-:W5:Y:S08]  /*0060*/  LDC.64 R12, c[0x0][0x210] ;  /* 0x00008400ff0c7b82 */ /* 0x000f700000000a00 */
[----:B------:R-:W4:Y:S01]  /*0070*/  LDC.64 R16, c[0x0][0x228] ;  /* 0x00008a00ff107b82 */ /* 0x000f220000000a00 */
[----:B-1----:R-:W-:-:S07]  /*0080*/  IMAD.SHL.U32 R0, R0, 0x2, RZ ;  /* 0x0000000200007824 */ /* 0x002fce00078e00ff */
[----:B------:R-:W1:Y:S01]  /*0090*/  LDC.64 R18, c[0x0][0x230] ;  /* 0x00008c00ff127b82 */ /* 0x000e620000000a00 */
[----:B---3--:R-:W-:Y:S02]  /*00a0*/  SHF.R.S32.HI R3, RZ, 0x17, R5 ;  /* 0x00000017ff037819 */ /* 0x008fe40000011405 */
[----:B------:R-:W-:Y:S02]  /*00b0*/  LOP3.LUT R0, R0, 0xfe, RZ, 0xc0, !PT ;  /* 0x000000fe00007812 */ /* 0x000fe400078ec0ff */
[----:B------:R-:W-:-:S03]  /*00c0*/  SGXT R3, R3, 0x1 ;  /* 0x000000010303781a */ /* 0x000fc60000000200 */
[----:B------:R-:W-:Y:S01]  /*00d0*/  IMAD R0, R5, 0x100, R0 ;  /* 0x0000010005007824 */ /* 0x000fe200078e0200 */
[----:B------:R-:W-:-:S04]  /*00e0*/  CS2R R4, SRZ ;  /* 0x0000000000047805 */ /* 0x000fc8000001ff00 */
[----:B------:R-:W-:Y:S02]  /*00f0*/  LEA.HI R3, R3, R0, RZ, 0x4 ;  /* 0x0000000003037211 */ /* 0x000fe400078f20ff */
[----:B------:R-:W-:Y:S02]  /*0100*/  ISETP.GE.AND P0, PT, R0, 0x100, PT ;  /* 0x000001000000780c */ /* 0x000fe40003f06270 */
[----:B------:R-:W-:-:S04]  /*0110*/  SHF.R.S32.HI R3, RZ, 0x4, R3 ;  /* 0x00000004ff037819 */ /* 0x000fc80000011403 */
[----:B------:R-:W-:-:S04]  /*0120*/  LEA.HI R2, R3, R3, RZ, 0x2 ;  /* 0x0000000303027211 */ /* 0x000fc800078f10ff */
[----:B------:R-:W-:-:S05]  /*0130*/  LOP3.LUT R2, R2, 0xfffffffc, RZ, 0xc0, !PT ;  /* 0xfffffffc02027812 */ /* 0x000fca00078ec0ff */
[----:B------:R-:W-:-:S04]  /*0140*/  IMAD.IADD R11, R3, 0x1, -R2 ;  /* 0x00000001030b7824 */ /* 0x000fc800078e0a02 */
[----:B--2---:R-:W-:-:S05]  /*0150*/  IMAD.WIDE R8, R11, 0x4, R8 ;  /* 0x000000040b087825 */ /* 0x004fca00078e0208 */
[----:B------:R-:W2:Y:S04]  /*0160*/  @!P0 LDG.E.EL R4, desc[UR4][R8.64] ;  /* 0x0000000408048981 */ /* 0x000ea8000c2e1900 */
[----:B------:R3:W2:Y:S01]  /*0170*/  @!P0 LDG.E.EL R5, desc[UR4][R8.64] ;  /* 0x0000000408058981 */ /* 0x0006a2000c2e1900 */
[----:B------:R-:W-:Y:S02]  /*0180*/  CS2R R6, SRZ ;  /* 0x0000000000067805 */ /* 0x000fe4000001ff00 */
[----:B------:R-:W-:Y:S01]  /*0190*/  CS2R R2, SRZ ;  /* 0x0000000000027805 */ /* 0x000fe2000001ff00 */
[----:B----4-:R-:W-:-:S04]  /*01a0*/  IMAD.WIDE R14, R11, 0x4, R14 ;  /* 0x000000040b0e7825 */ /* 0x010fc800078e020e */
[----:B-----5:R-:W-:Y:S01]  /*01b0*/  IMAD.WIDE R12, R0, 0x4, R12 ;  /* 0x00000004000c7825 */ /* 0x020fe200078e020c */
[----:B------:R-:W4:Y:S01]  /*01c0*/  @!P0 LDG.E.EL R7, desc[UR4][R14.64] ;  /* 0x000000040e078981 */ /* 0x000f22000c2e1900 */
[----:B---3--:R-:W-:Y:S02]  /*01d0*/  CS2R R8, SRZ ;  /* 0x0000000000087805 */ /* 0x008fe4000001ff00 */
[C---:B0-----:R-:W-:Y:S01]  /*01e0*/  IMAD.WIDE R16, R11.reuse, 0x4, R16 ;  /* 0x000000040b107825 */ /* 0x041fe200078e0210 */
[----:B------:R-:W3:Y:S03]  /*01f0*/  @!P0 LDG.E.EL R6, desc[UR4][R14.64] ;  /* 0x000000040e068981 */ /* 0x000ee6000c2e1900 */
[----:B-1----:R-:W-:Y:S01]  /*0200*/  IMAD.WIDE R18, R11, 0x4, R18 ;  /* 0x000000040b127825 */ /* 0x002fe200078e0212 */
[----:B------:R0:W4:Y:S01]  /*0210*/  @!P0 LDG.E.64 R2, desc[UR4][R12.64] ;  /* 0x000000040c028981 */ /* 0x000122000c1e1b00 */
[----:B------:R-:W-:-:S03]  /*0220*/  CS2R R10, SRZ ;  /* 0x00000000000a7805 */ /* 0x000fc6000001ff00 */
[----:B------:R-:W5:Y:S04]  /*0230*/  @!P0 LDG.E.EL R8, desc[UR4][R16.64] ;  /* 0x0000000410088981 */ /* 0x000f68000c2e1900 */
[----:B------:R-:W3:Y:S04]  /*0240*/  @!P0 LDG.E.EL R11, desc[UR4][R16.64] ;  /* 0x00000004100b8981 */ /* 0x000ee8000c2e1900 */
[----:B------:R-:W3:Y:S04]  /*0250*/  @!P0 LDG.E.EL R10, desc[UR4][R18.64] ;  /* 0x00000004120a8981 */ /* 0x000ee8000c2e1900 */
[----:B------:R-:W5:Y:S01]  /*0260*/  @!P0 LDG.E.EL R9, desc[UR4][R18.64] ;  /* 0x0000000412098981 */ /* 0x000f62000c2e1900 */
[----:B--2---:R-:W-:Y:S01]  /*0270*/  FADD R4, R4, 9.9999997473787516356e-06 ;  /* 0x3727c5ac04047421 */ /* 0x004fe20000000000 */
[----:B------:R-:W-:-:S03]  /*0280*/  FADD R5, R5, 9.9999997473787516356e-06 ;  /* 0x3727c5ac05057421 */ /* 0x000fc60000000000 */
[----:B0-----:R-:W0:Y:S08]  /*0290*/  MUFU.SQRT R12, R4 ;  /* 0x00000004000c7308 */ /* 0x001e300000002000 */
[----:B------:R-:W1:Y:S01]  /*02a0*/  MUFU.SQRT R13, R5 ;  /* 0x00000005000d7308 */ /* 0x000e620000002000 */
[C---:B0-----:R-:W-:Y:S02]  /*02b0*/  FSETP.GT.AND P1, PT, R12.reuse, 8.50705917302346158658e+37, PT ;  /* 0x7e8000000c00780b */ /* 0x041fe40003f24000 */
[----:B------:R-:W-:-:S02]  /*02c0*/  FSETP.GEU.AND P3, PT, R12, 1.175494350822287508e-38, PT ;  /* 0x008000000c00780b */ /* 0x000fc40003f6e000 */
[C---:B-1----:R-:W-:Y:S02]  /*02d0*/  FSETP.GT.AND P2, PT, R13.reuse, 8.50705917302346158658e+37, PT ;  /* 0x7e8000000d00780b */ /* 0x042fe40003f44000 */
[----:B------:R-:W-:-:S07]  /*02e0*/  FSETP.GEU.AND P4, PT, R13, 1.175494350822287508e-38, PT ;  /* 0x008000000d00780b */ /* 0x000fce0003f8e000 */
[----:B------:R-:W-:-:S04]  /*02f0*/  @P1 FMUL R12, R12, 0.25 ;  /* 0x3e8000000c0c1820 */ /* 0x000fc80000400000 */
[----:B------:R-:W-:Y:S01]  /*0300*/  @!P3 FMUL R12, R12, 16777216 ;  /* 0x4b8000000c0cb820 */ /* 0x000fe20000400000 */
[----:B------:R-:W-:-:S04]  /*0310*/  @P2 FMUL R13, R13, 0.25 ;  /* 0x3e8000000d0d2820 */ /* 0x000fc80000400000 */
[----:B------:R-:W-:Y:S01]  /*0320*/  @!P4 FMUL R13, R13, 16777216 ;  /* 0x4b8000000d0dc820 */ /* 0x000fe20000400000 */
[----:B------:R-:W0:Y:S01]  /*0330*/  MUFU.RCP R12, R12 ;  /* 0x0000000c000c7308 */ /* 0x000e220000001000 */
[----:B------:R-:W-:-:S07]  /*0340*/  IMAD.MOV.U32 R4, RZ, RZ, 0x3e800000 ;  /* 0x3e800000ff047424 */ /* 0x000fce00078e00ff */
[----:B------:R-:W1:Y:S01]  /*0350*/  MUFU.RCP R13, R13 ;  /* 0x0000000d000d7308 */ /* 0x000e620000001000 */
[C---:B------:R-:W-:Y:S02]  /*0360*/  FSEL R5, R4.reuse, 1, P1 ;  /* 0x3f80000004057808 */ /* 0x040fe40000800000 */
[----:B------:R-:W-:-:S03]  /*0370*/  FSEL R4, R4, 1, P2 ;  /* 0x3f80000004047808 */ /* 0x000fc60001000000 */
[----:B------:R-:W-:Y:S02]  /*0380*/  @!P3 FMUL R5, R5, 16777216 ;  /* 0x4b8000000505b820 */ /* 0x000fe40000400000 */
[----:B------:R-:W-:Y:S01]  /*0390*/  @!P4 FMUL R4, R4, 16777216 ;  /* 0x4b8000000404c820 */ /* 0x000fe20000400000 */
[----:B----4-:R-:W-:Y:S01]  /*03a0*/  FADD R2, -R7, R2 ;  /* 0x0000000207027221 */ /* 0x010fe20000000100 */
[----:B0-----:R-:W-:Y:S01]  /*03b0*/  FMUL R5, R12, R5 ;  /* 0x000000050c057220 */ /* 0x001fe20000400000 */
[----:B---3--:R-:W-:Y:S01]  /*03c0*/  FADD R3, -R6, R3 ;  /* 0x0000000306037221 */ /* 0x008fe20000000100 */
[----:B-1----:R-:W-:Y:S02]  /*03d0*/  FMUL R4, R13, R4 ;  /* 0x000000040d047220 */ /* 0x002fe40000400000 */
[----:B------:R-:W-:Y:S02]  /*03e0*/  FMUL R5, R2, R5 ;  /* 0x0000000502057220 */ /* 0x000fe40000400000 */
[----:B------:R-:W-:-:S02]  /*03f0*/  FMUL R4, R3, R4 ;  /* 0x0000000403047220 */ /* 0x000fc40000400000 */
[----:B------:R-:W-:Y:S01]  /*0400*/  FFMA R5, R5, R11, R10 ;  /* 0x0000000b05057223 */ /* 0x000fe2000000000a */
[----:B------:R-:W0:Y:S01]  /*0410*/  LDC.64 R2, c[0x0][0x238] ;  /* 0x00008e00ff027b82 */ /* 0x000e220000000a00 */
[----:B-----5:R-:W-:-:S03]  /*0420*/  FFMA R4, R4, R8, R9 ;  /* 0x0000000804047223 */ /* 0x020fc60000000009 */
[C---:B------:R-:W-:Y:S02]  /*0430*/  FSETP.GTU.AND P1, PT, R5.reuse, RZ, PT ;  /* 0x000000ff0500720b */ /* 0x040fe40003f2c000 */
[C---:B------:R-:W-:Y:S02]  /*0440*/  FSETP.GTU.AND P2, PT, R4.reuse, RZ, PT ;  /* 0x000000ff0400720b */ /* 0x040fe40003f4c000 */
[----:B------:R-:W-:Y:S02]  /*0450*/  FSEL R6, R5, RZ, P1 ;  /* 0x000000ff05067208 */ /* 0x000fe40000800000 */
[----:B------:R-:W-:Y:S02]  /*0460*/  FSEL R7, R4, RZ, P2 ;  /* 0x000000ff04077208 */ /* 0x000fe40001000000 */
[----:B------:R-:W-:Y:S02]  /*0470*/  FSETP.GEU.AND P3, PT, R6, 6, PT ;  /* 0x40c000000600780b */ /* 0x000fe40003f6e000 */
[----:B------:R-:W-:-:S02]  /*0480*/  FSETP.GEU.AND P4, PT, R7, 6, PT ;  /* 0x40c000000700780b */ /* 0x000fc40003f8e000 */
[----:B------:R-:W-:Y:S02]  /*0490*/  FSETP.NAN.AND P1, PT, R6, R6, PT ;  /* 0x000000060600720b */ /* 0x000fe40003f28000 */
[----:B------:R-:W-:Y:S01]  /*04a0*/  FSETP.NAN.AND P2, PT, R7, R7, PT ;  /* 0x000000070700720b */ /* 0x000fe20003f48000 */
[----:B0-----:R-:W-:-:S06]  /*04b0*/  IMAD.WIDE R2, R0, 0x4, R2 ;  /* 0x0000000400027825 */ /* 0x001fcc00078e0202 */
[----:B------:R-:W-:Y:S02]  /*04c0*/  @P3 SEL R6, R6, 0x40c00000, P1 ;  /* 0x40c0000006063807 */ /* 0x000fe40000800000 */
[----:B------:R-:W-:Y:S01]  /*04d0*/  @P4 SEL R7, R7, 0x40c00000, P2 ;  /* 0x40c0000007074807 */ /* 0x000fe20001000000 */
[----:B------:R-:W-:Y:S06]  /*04e0*/  @P0 EXIT ;  /* 0x000000000000094d */ /* 0x000fec0003800000 */
[----:B------:R-:W-:Y:S01]  /*04f0*/  STG.E.64 desc[UR4][R2.64], R6 ;  /* 0x0000000602007986 */ /* 0x000fe2000c101b04 */
[----:B------:R-:W-:Y:S05]  /*0500*/  EXIT ;  /* 0x000000000000794d */ /* 0x000fea0003800000 */
.L_x_0:
[----:B------:R-:W-:-:S00]  /*0510*/  BRA `(.L_x_0) ;  /* 0xfffffffc00fc7947 */ /* 0x000fc0000383ffff */
[----:B------:R-:W-:-:S00]  /*0520*/  NOP ;  /* 0x0000000000007918 */ /* 0x000fc00000000000 */
        /* <DEDUP_REMOVED lines=13> */
.L_x_1:


//--------------------- .nv.global.init           --------------------------
	.section	.nv.global.init,"aw",@progbits
.nv.global.init:
	.type		_$_str,@object
	.size		_$_str,(_$_str_$_2 - _$_str)
_$_str:
        /*0000*/ 	.byte	0x5f, 0x5f, 0x43, 0x55, 0x44, 0x41, 0x5f, 0x46, 0x54, 0x5a, 0x00
	.type		_$_str_$_2,@object
	.size		_$_str_$_2,(.L_1 - _$_str_$_2)
_$_str_$_2:
        /*000b*/ 	.byte	0x5f, 0x5f, 0x43, 0x55, 0x44, 0x41, 0x5f, 0x50, 0x52, 0x45, 0x43, 0x5f, 0x53, 0x51, 0x52, 0x54
        /*001b*/ 	.byte	0x00
.L_1:


//--------------------- .nv.constant0.triton_poi_fused__native_batch_norm_legit_no_training_hardtanh_0 --------------------------
	.section	.nv.constant0.triton_poi_fused__native_batch_norm_legit_no_training_hardtanh_0,"a",@progbits
	.sectionflags	@""
	.align	4
.nv.constant0.triton_poi_fused__native_batch_norm_legit_no_training_hardtanh_0:
	.zero		580
